//
// Generated by NVIDIA NVVM Compiler
//
// Compiler Build ID: CL-36424714
// Cuda compilation tools, release 13.0, V13.0.88
// Based on NVVM 20.0.0
//

.version 9.0
.target sm_100
.address_size 64

	// .globl	_Z12simpleVecAddPKfS0_Pfif

.visible .entry _Z12simpleVecAddPKfS0_Pfif(
	.param .u64 .ptr .align 1 _Z12simpleVecAddPKfS0_Pfif_param_0,
	.param .u64 .ptr .align 1 _Z12simpleVecAddPKfS0_Pfif_param_1,
	.param .u64 .ptr .align 1 _Z12simpleVecAddPKfS0_Pfif_param_2,
	.param .u32 _Z12simpleVecAddPKfS0_Pfif_param_3,
	.param .f32 _Z12simpleVecAddPKfS0_Pfif_param_4
)
{
	.reg .pred 	%p<2>;
	.reg .b32 	%r<6>;
	.reg .b32 	%f<5>;
	.reg .b64 	%rd<11>;

	ld.param.u64 	%rd1, [_Z12simpleVecAddPKfS0_Pfif_param_0];
	ld.param.u64 	%rd2, [_Z12simpleVecAddPKfS0_Pfif_param_1];
	ld.param.u64 	%rd3, [_Z12simpleVecAddPKfS0_Pfif_param_2];
	ld.param.u32 	%r2, [_Z12simpleVecAddPKfS0_Pfif_param_3];
	ld.param.f32 	%f1, [_Z12simpleVecAddPKfS0_Pfif_param_4];
	mov.u32 	%r3, %ntid.x;
	mov.u32 	%r4, %ctaid.x;
	mov.u32 	%r5, %tid.x;
	mad.lo.s32 	%r1, %r3, %r4, %r5;
	setp.ge.s32 	%p1, %r1, %r2;
	@%p1 bra 	$L__BB0_2;
	cvta.to.global.u64 	%rd4, %rd1;
	cvta.to.global.u64 	%rd5, %rd2;
	cvta.to.global.u64 	%rd6, %rd3;
	mul.wide.s32 	%rd7, %r1, 4;
	add.s64 	%rd8, %rd4, %rd7;
	ld.global.nc.f32 	%f2, [%rd8];
	add.s64 	%rd9, %rd5, %rd7;
	ld.global.nc.f32 	%f3, [%rd9];
	fma.rn.f32 	%f4, %f1, %f2, %f3;
	add.s64 	%rd10, %rd6, %rd7;
	st.global.f32 	[%rd10], %f4;
$L__BB0_2:
	ret;

}
	// .globl	_Z15optimizedVecAddPKfS0_Pfif
.visible .entry _Z15optimizedVecAddPKfS0_Pfif(
	.param .u64 .ptr .align 1 _Z15optimizedVecAddPKfS0_Pfif_param_0,
	.param .u64 .ptr .align 1 _Z15optimizedVecAddPKfS0_Pfif_param_1,
	.param .u64 .ptr .align 1 _Z15optimizedVecAddPKfS0_Pfif_param_2,
	.param .u32 _Z15optimizedVecAddPKfS0_Pfif_param_3,
	.param .f32 _Z15optimizedVecAddPKfS0_Pfif_param_4
)
{
	.reg .pred 	%p<7>;
	.reg .b32 	%r<31>;
	.reg .b32 	%f<17>;
	.reg .b64 	%rd<25>;

	ld.param.u64 	%rd4, [_Z15optimizedVecAddPKfS0_Pfif_param_0];
	ld.param.u64 	%rd5, [_Z15optimizedVecAddPKfS0_Pfif_param_1];
	ld.param.u64 	%rd6, [_Z15optimizedVecAddPKfS0_Pfif_param_2];
	ld.param.u32 	%r12, [_Z15optimizedVecAddPKfS0_Pfif_param_3];
	ld.param.f32 	%f1, [_Z15optimizedVecAddPKfS0_Pfif_param_4];
	cvta.to.global.u64 	%rd1, %rd6;
	cvta.to.global.u64 	%rd2, %rd5;
	cvta.to.global.u64 	%rd3, %rd4;
	mov.u32 	%r13, %ntid.x;
	mov.u32 	%r14, %ctaid.x;
	mov.u32 	%r15, %tid.x;
	mad.lo.s32 	%r29, %r13, %r14, %r15;
	mov.u32 	%r16, %nctaid.x;
	mul.lo.s32 	%r2, %r16, %r13;
	setp.ge.s32 	%p1, %r29, %r12;
	@%p1 bra 	$L__BB1_7;
	add.s32 	%r17, %r29, %r2;
	max.s32 	%r18, %r12, %r17;
	setp.lt.s32 	%p2, %r17, %r12;
	selp.u32 	%r19, 1, 0, %p2;
	add.s32 	%r20, %r17, %r19;
	sub.s32 	%r21, %r18, %r20;
	div.u32 	%r22, %r21, %r2;
	add.s32 	%r3, %r22, %r19;
	and.b32  	%r23, %r3, 3;
	setp.eq.s32 	%p3, %r23, 3;
	@%p3 bra 	$L__BB1_4;
	add.s32 	%r24, %r3, 1;
	and.b32  	%r25, %r24, 3;
	neg.s32 	%r27, %r25;
$L__BB1_3:
	.pragma "nounroll";
	mul.wide.s32 	%rd7, %r29, 4;
	add.s64 	%rd8, %rd1, %rd7;
	add.s64 	%rd9, %rd2, %rd7;
	add.s64 	%rd10, %rd3, %rd7;
	ld.global.nc.f32 	%f2, [%rd10];
	ld.global.nc.f32 	%f3, [%rd9];
	fma.rn.f32 	%f4, %f1, %f2, %f3;
	st.global.f32 	[%rd8], %f4;
	add.s32 	%r29, %r29, %r2;
	add.s32 	%r27, %r27, 1;
	setp.ne.s32 	%p4, %r27, 0;
	@%p4 bra 	$L__BB1_3;
$L__BB1_4:
	setp.lt.u32 	%p5, %r3, 3;
	@%p5 bra 	$L__BB1_7;
	mul.wide.s32 	%rd15, %r2, 4;
	shl.b32 	%r26, %r2, 2;
$L__BB1_6:
	mul.wide.s32 	%rd11, %r29, 4;
	add.s64 	%rd12, %rd3, %rd11;
	ld.global.nc.f32 	%f5, [%rd12];
	add.s64 	%rd13, %rd2, %rd11;
	ld.global.nc.f32 	%f6, [%rd13];
	fma.rn.f32 	%f7, %f1, %f5, %f6;
	add.s64 	%rd14, %rd1, %rd11;
	st.global.f32 	[%rd14], %f7;
	add.s64 	%rd16, %rd12, %rd15;
	ld.global.nc.f32 	%f8, [%rd16];
	add.s64 	%rd17, %rd13, %rd15;
	ld.global.nc.f32 	%f9, [%rd17];
	fma.rn.f32 	%f10, %f1, %f8, %f9;
	add.s64 	%rd18, %rd14, %rd15;
	st.global.f32 	[%rd18], %f10;
	add.s64 	%rd19, %rd16, %rd15;
	ld.global.nc.f32 	%f11, [%rd19];
	add.s64 	%rd20, %rd17, %rd15;
	ld.global.nc.f32 	%f12, [%rd20];
	fma.rn.f32 	%f13, %f1, %f11, %f12;
	add.s64 	%rd21, %rd18, %rd15;
	st.global.f32 	[%rd21], %f13;
	add.s64 	%rd22, %rd19, %rd15;
	ld.global.nc.f32 	%f14, [%rd22];
	add.s64 	%rd23, %rd20, %rd15;
	ld.global.nc.f32 	%f15, [%rd23];
	fma.rn.f32 	%f16, %f1, %f14, %f15;
	add.s64 	%rd24, %rd21, %rd15;
	st.global.f32 	[%rd24], %f16;
	add.s32 	%r29, %r26, %r29;
	setp.lt.s32 	%p6, %r29, %r12;
	@%p6 bra 	$L__BB1_6;
$L__BB1_7:
	ret;

}
	// .globl	_Z18optimizedVecAdd_luPKfS0_Pfif
.visible .entry _Z18optimizedVecAdd_luPKfS0_Pfif(
	.param .u64 .ptr .align 1 _Z18optimizedVecAdd_luPKfS0_Pfif_param_0,
	.param .u64 .ptr .align 1 _Z18optimizedVecAdd_luPKfS0_Pfif_param_1,
	.param .u64 .ptr .align 1 _Z18optimizedVecAdd_luPKfS0_Pfif_param_2,
	.param .u32 _Z18optimizedVecAdd_luPKfS0_Pfif_param_3,
	.param .f32 _Z18optimizedVecAdd_luPKfS0_Pfif_param_4
)
{
	.reg .pred 	%p<7>;
	.reg .b32 	%r<31>;
	.reg .b32 	%f<32>;
	.reg .b64 	%rd<28>;

	ld.param.u64 	%rd7, [_Z18optimizedVecAdd_luPKfS0_Pfif_param_0];
	ld.param.u64 	%rd8, [_Z18optimizedVecAdd_luPKfS0_Pfif_param_1];
	ld.param.u64 	%rd9, [_Z18optimizedVecAdd_luPKfS0_Pfif_param_2];
	ld.param.u32 	%r12, [_Z18optimizedVecAdd_luPKfS0_Pfif_param_3];
	ld.param.f32 	%f1, [_Z18optimizedVecAdd_luPKfS0_Pfif_param_4];
	cvta.to.global.u64 	%rd1, %rd9;
	cvta.to.global.u64 	%rd2, %rd8;
	cvta.to.global.u64 	%rd3, %rd7;
	mov.u32 	%r13, %ntid.x;
	mov.u32 	%r14, %ctaid.x;
	mov.u32 	%r15, %tid.x;
	mad.lo.s32 	%r29, %r13, %r14, %r15;
	mov.u32 	%r16, %nctaid.x;
	mul.lo.s32 	%r2, %r16, %r13;
	setp.ge.s32 	%p1, %r29, %r12;
	@%p1 bra 	$L__BB2_7;
	add.s32 	%r17, %r29, %r2;
	max.s32 	%r18, %r12, %r17;
	setp.lt.s32 	%p2, %r17, %r12;
	selp.u32 	%r19, 1, 0, %p2;
	add.s32 	%r20, %r17, %r19;
	sub.s32 	%r21, %r18, %r20;
	div.u32 	%r22, %r21, %r2;
	add.s32 	%r3, %r22, %r19;
	and.b32  	%r23, %r3, 3;
	setp.eq.s32 	%p3, %r23, 3;
	@%p3 bra 	$L__BB2_4;
	add.s64 	%rd4, %rd1, 4;
	add.s64 	%rd5, %rd2, 4;
	add.s64 	%rd6, %rd3, 4;
	add.s32 	%r24, %r3, 1;
	and.b32  	%r25, %r24, 3;
	neg.s32 	%r27, %r25;
$L__BB2_3:
	.pragma "nounroll";
	mul.wide.s32 	%rd10, %r29, 4;
	add.s64 	%rd11, %rd4, %rd10;
	add.s64 	%rd12, %rd5, %rd10;
	add.s64 	%rd13, %rd6, %rd10;
	ld.global.nc.f32 	%f2, [%rd13+-4];
	ld.global.nc.f32 	%f3, [%rd12+-4];
	fma.rn.f32 	%f4, %f1, %f2, %f3;
	st.global.f32 	[%rd11+-4], %f4;
	ld.global.nc.f32 	%f5, [%rd13];
	ld.global.nc.f32 	%f6, [%rd12];
	fma.rn.f32 	%f7, %f1, %f5, %f6;
	st.global.f32 	[%rd11], %f7;
	add.s32 	%r29, %r29, %r2;
	add.s32 	%r27, %r27, 1;
	setp.ne.s32 	%p4, %r27, 0;
	@%p4 bra 	$L__BB2_3;
$L__BB2_4:
	setp.lt.u32 	%p5, %r3, 3;
	@%p5 bra 	$L__BB2_7;
	mul.wide.s32 	%rd18, %r2, 4;
	shl.b32 	%r26, %r2, 2;
$L__BB2_6:
	mul.wide.s32 	%rd14, %r29, 4;
	add.s64 	%rd15, %rd3, %rd14;
	ld.global.nc.f32 	%f8, [%rd15];
	add.s64 	%rd16, %rd2, %rd14;
	ld.global.nc.f32 	%f9, [%rd16];
	fma.rn.f32 	%f10, %f1, %f8, %f9;
	add.s64 	%rd17, %rd1, %rd14;
	st.global.f32 	[%rd17], %f10;
	ld.global.nc.f32 	%f11, [%rd15+4];
	ld.global.nc.f32 	%f12, [%rd16+4];
	fma.rn.f32 	%f13, %f1, %f11, %f12;
	st.global.f32 	[%rd17+4], %f13;
	add.s64 	%rd19, %rd15, %rd18;
	ld.global.nc.f32 	%f14, [%rd19];
	add.s64 	%rd20, %rd16, %rd18;
	ld.global.nc.f32 	%f15, [%rd20];
	fma.rn.f32 	%f16, %f1, %f14, %f15;
	add.s64 	%rd21, %rd17, %rd18;
	st.global.f32 	[%rd21], %f16;
	ld.global.nc.f32 	%f17, [%rd19+4];
	ld.global.nc.f32 	%f18, [%rd20+4];
	fma.rn.f32 	%f19, %f1, %f17, %f18;
	st.global.f32 	[%rd21+4], %f19;
	add.s64 	%rd22, %rd19, %rd18;
	ld.global.nc.f32 	%f20, [%rd22];
	add.s64 	%rd23, %rd20, %rd18;
	ld.global.nc.f32 	%f21, [%rd23];
	fma.rn.f32 	%f22, %f1, %f20, %f21;
	add.s64 	%rd24, %rd21, %rd18;
	st.global.f32 	[%rd24], %f22;
	ld.global.nc.f32 	%f23, [%rd22+4];
	ld.global.nc.f32 	%f24, [%rd23+4];
	fma.rn.f32 	%f25, %f1, %f23, %f24;
	st.global.f32 	[%rd24+4], %f25;
	add.s64 	%rd25, %rd22, %rd18;
	ld.global.nc.f32 	%f26, [%rd25];
	add.s64 	%rd26, %rd23, %rd18;
	ld.global.nc.f32 	%f27, [%rd26];
	fma.rn.f32 	%f28, %f1, %f26, %f27;
	add.s64 	%rd27, %rd24, %rd18;
	st.global.f32 	[%rd27], %f28;
	ld.global.nc.f32 	%f29, [%rd25+4];
	ld.global.nc.f32 	%f30, [%rd26+4];
	fma.rn.f32 	%f31, %f1, %f29, %f30;
	st.global.f32 	[%rd27+4], %f31;
	add.s32 	%r29, %r26, %r29;
	setp.lt.s32 	%p6, %r29, %r12;
	@%p6 bra 	$L__BB2_6;
$L__BB2_7:
	ret;

}


// ===== COMPILED SASS (sm_100) =====

	.target	sm_100

	.elftype	@"ET_EXEC"


//--------------------- .note.nv.tkinfo           --------------------------
	.section	.note.nv.tkinfo,"",@"SHT_NOTE"
	.sectionflags	@"SHF_NOTE_NV_TKINFO"
	.tkinfo
        /*0018*/ 	.word	0x00000002
        /*0030*/ 	.string	""
        /*0030*/ 	.string	"ptxas"
        /*0030*/ 	.string	"Cuda compilation tools, release 13.0, V13.0.88"
        /*0030*/ 	.string	"Build cuda_13.0.r13.0/compiler.36424714_0"
        /*0030*/ 	.string	"-arch sm_100 -m 64 "



//--------------------- .note.nv.cuinfo           --------------------------
	.section	.note.nv.cuinfo,"",@"SHT_NOTE"
	.sectionflags	@"SHF_NOTE_NV_CUINFO"
        /*0018*/ 	.short	0x0002
        /*001a*/ 	.short	0x0064
        /*001c*/ 	.short	0x0082
	.zero		2


//--------------------- .nv.info                  --------------------------
	.section	.nv.info,"",@"SHT_CUDA_INFO"
	.align	4


	//----- nvinfo : EIATTR_REGCOUNT
	.align		4
        /*0000*/ 	.byte	0x04, 0x2f
        /*0002*/ 	.short	(.L_1 - .L_0)
	.align		4
.L_0:
        /*0004*/ 	.word	index@(_Z12simpleVecAddPKfS0_Pfif)
        /*0008*/ 	.word	0x0000000c


	//----- nvinfo : EIATTR_FRAME_SIZE
	.align		4
.L_1:
        /*000c*/ 	.byte	0x04, 0x11
        /*000e*/ 	.short	(.L_3 - .L_2)
	.align		4
.L_2:
        /*0010*/ 	.word	index@(_Z12simpleVecAddPKfS0_Pfif)
        /*0014*/ 	.word	0x00000000


	//----- nvinfo : EIATTR_REGCOUNT
	.align		4
.L_3:
        /*0018*/ 	.byte	0x04, 0x2f
        /*001a*/ 	.short	(.L_5 - .L_4)
	.align		4
.L_4:
        /*001c*/ 	.word	index@(_Z15optimizedVecAddPKfS0_Pfif)
        /*0020*/ 	.word	0x0000001c


	//----- nvinfo : EIATTR_FRAME_SIZE
	.align		4
.L_5:
        /*0024*/ 	.byte	0x04, 0x11
        /*0026*/ 	.short	(.L_7 - .L_6)
	.align		4
.L_6:
        /*0028*/ 	.word	index@(_Z15optimizedVecAddPKfS0_Pfif)
        /*002c*/ 	.word	0x00000000


	//----- nvinfo : EIATTR_REGCOUNT
	.align		4
.L_7:
        /*0030*/ 	.byte	0x04, 0x2f
        /*0032*/ 	.short	(.L_9 - .L_8)
	.align		4
.L_8:
        /*0034*/ 	.word	index@(_Z18optimizedVecAdd_luPKfS0_Pfif)
        /*0038*/ 	.word	0x00000020


	//----- nvinfo : EIATTR_FRAME_SIZE
	.align		4
.L_9:
        /*003c*/ 	.byte	0x04, 0x11
        /*003e*/ 	.short	(.L_11 - .L_10)
	.align		4
.L_10:
        /*0040*/ 	.word	index@(_Z18optimizedVecAdd_luPKfS0_Pfif)
        /*0044*/ 	.word	0x00000000


	//----- nvinfo : EIATTR_MIN_STACK_SIZE
	.align		4
.L_11:
        /*0048*/ 	.byte	0x04, 0x12
        /*004a*/ 	.short	(.L_13 - .L_12)
	.align		4
.L_12:
        /*004c*/ 	.word	index@(_Z18optimizedVecAdd_luPKfS0_Pfif)
        /*0050*/ 	.word	0x00000000


	//----- nvinfo : EIATTR_MIN_STACK_SIZE
	.align		4
.L_13:
        /*0054*/ 	.byte	0x04, 0x12
        /*0056*/ 	.short	(.L_15 - .L_14)
	.align		4
.L_14:
        /*0058*/ 	.word	index@(_Z15optimizedVecAddPKfS0_Pfif)
        /*005c*/ 	.word	0x00000000


	//----- nvinfo : EIATTR_MIN_STACK_SIZE
	.align		4
.L_15:
        /*0060*/ 	.byte	0x04, 0x12
        /*0062*/ 	.short	(.L_17 - .L_16)
	.align		4
.L_16:
        /*0064*/ 	.word	index@(_Z12simpleVecAddPKfS0_Pfif)
        /*0068*/ 	.word	0x00000000
.L_17:


//--------------------- .nv.compat                --------------------------
	.section	.nv.compat,"",@"SHT_CUDA_COMPAT_INFO"
	.align	4
        /*0000*/ 	.byte	0x02, 0x09, 0x00, 0x00, 0x02, 0x02, 0x01, 0x00, 0x02, 0x05, 0x05, 0x00, 0x03, 0x07, 0x01, 0x01
        /*0010*/ 	.byte	0x02, 0x03, 0x00, 0x00, 0x02, 0x06, 0x01, 0x00, 0x04, 0x0b, 0x08, 0x00, 0x09, 0x00, 0x00, 0x00
        /*0020*/ 	.byte	0x00, 0x00, 0x00, 0x00


//--------------------- .nv.info._Z18optimizedVecAdd_luPKfS0_Pfif --------------------------
	.section	.nv.info._Z18optimizedVecAdd_luPKfS0_Pfif,"",@"SHT_CUDA_INFO"
	.sectionflags	@""
	.align	4


	//----- nvinfo : EIATTR_CUDA_API_VERSION
	.align		4
        /*0000*/ 	.byte	0x04, 0x37
        /*0002*/ 	.short	(.L_19 - .L_18)
.L_18:
        /*0004*/ 	.word	0x00000082


	//----- nvinfo : EIATTR_KPARAM_INFO
	.align		4
.L_19:
        /*0008*/ 	.byte	0x04, 0x17
        /*000a*/ 	.short	(.L_21 - .L_20)
.L_20:
        /*000c*/ 	.word	0x00000000
        /*0010*/ 	.short	0x0004
        /*0012*/ 	.short	0x001c
        /*0014*/ 	.byte	0x00, 0xf0, 0x11, 0x00


	//----- nvinfo : EIATTR_KPARAM_INFO
	.align		4
.L_21:
        /*0018*/ 	.byte	0x04, 0x17
        /*001a*/ 	.short	(.L_23 - .L_22)
.L_22:
        /*001c*/ 	.word	0x00000000
        /*0020*/ 	.short	0x0003
        /*0022*/ 	.short	0x0018
        /*0024*/ 	.byte	0x00, 0xf0, 0x11, 0x00


	//----- nvinfo : EIATTR_KPARAM_INFO
	.align		4
.L_23:
        /*0028*/ 	.byte	0x04, 0x17
        /*002a*/ 	.short	(.L_25 - .L_24)
.L_24:
        /*002c*/ 	.word	0x00000000
        /*0030*/ 	.short	0x0002
        /*0032*/ 	.short	0x0010
        /*0034*/ 	.byte	0x00, 0xf5, 0x21, 0x00


	//----- nvinfo : EIATTR_KPARAM_INFO
	.align		4
.L_25:
        /*0038*/ 	.byte	0x04, 0x17
        /*003a*/ 	.short	(.L_27 - .L_26)
.L_26:
        /*003c*/ 	.word	0x00000000
        /*0040*/ 	.short	0x0001
        /*0042*/ 	.short	0x0008
        /*0044*/ 	.byte	0x00, 0xf5, 0x21, 0x00


	//----- nvinfo : EIATTR_KPARAM_INFO
	.align		4
.L_27:
        /*0048*/ 	.byte	0x04, 0x17
        /*004a*/ 	.short	(.L_29 - .L_28)
.L_28:
        /*004c*/ 	.word	0x00000000
        /*0050*/ 	.short	0x0000
        /*0052*/ 	.short	0x0000
        /*0054*/ 	.byte	0x00, 0xf5, 0x21, 0x00


	//----- nvinfo : EIATTR_SPARSE_MMA_MASK
	.align		4
.L_29:
        /*0058*/ 	.byte	0x03, 0x50
        /*005a*/ 	.short	0x0000


	//----- nvinfo : EIATTR_MAXREG_COUNT
	.align		4
        /*005c*/ 	.byte	0x03, 0x1b
        /*005e*/ 	.short	0x00ff


	//----- nvinfo : EIATTR_MERCURY_ISA_VERSION
	.align		4
        /*0060*/ 	.byte	0x03, 0x5f
        /*0062*/ 	.short	0x0101


	//----- nvinfo : EIATTR_VRC_CTA_INIT_COUNT
	.align		4
        /*0064*/ 	.byte	0x02, 0x4a
	.zero		1
	.zero		1


	//----- nvinfo : EIATTR_EXIT_INSTR_OFFSETS
	.align		4
        /*0068*/ 	.byte	0x04, 0x1c
        /*006a*/ 	.short	(.L_31 - .L_30)


	//   ....[0]....
.L_30:
        /*006c*/ 	.word	0x00000090


	//   ....[1]....
        /*0070*/ 	.word	0x00000460


	//   ....[2]....
        /*0074*/ 	.word	0x00000790


	//----- nvinfo : EIATTR_CRS_STACK_SIZE
	.align		4
.L_31:
        /*0078*/ 	.byte	0x04, 0x1e
        /*007a*/ 	.short	(.L_33 - .L_32)
.L_32:
        /*007c*/ 	.word	0x00000000


	//----- nvinfo : EIATTR_CBANK_PARAM_SIZE
	.align		4
.L_33:
        /*0080*/ 	.byte	0x03, 0x19
        /*0082*/ 	.short	0x0020


	//----- nvinfo : EIATTR_PARAM_CBANK
	.align		4
        /*0084*/ 	.byte	0x04, 0x0a
        /*0086*/ 	.short	(.L_35 - .L_34)
	.align		4
.L_34:
        /*0088*/ 	.word	index@(.nv.constant0._Z18optimizedVecAdd_luPKfS0_Pfif)
        /*008c*/ 	.short	0x0380
        /*008e*/ 	.short	0x0020


	//----- nvinfo : EIATTR_SW_WAR
	.align		4
.L_35:
        /*0090*/ 	.byte	0x04, 0x36
        /*0092*/ 	.short	(.L_37 - .L_36)
.L_36:
        /*0094*/ 	.word	0x00000008
.L_37:


//--------------------- .nv.info._Z15optimizedVecAddPKfS0_Pfif --------------------------
	.section	.nv.info._Z15optimizedVecAddPKfS0_Pfif,"",@"SHT_CUDA_INFO"
	.sectionflags	@""
	.align	4


	//----- nvinfo : EIATTR_CUDA_API_VERSION
	.align		4
        /*0000*/ 	.byte	0x04, 0x37
        /*0002*/ 	.short	(.L_39 - .L_38)
.L_38:
        /*0004*/ 	.word	0x00000082


	//----- nvinfo : EIATTR_KPARAM_INFO
	.align		4
.L_39:
        /*0008*/ 	.byte	0x04, 0x17
        /*000a*/ 	.short	(.L_41 - .L_40)
.L_40:
        /*000c*/ 	.word	0x00000000
        /*0010*/ 	.short	0x0004
        /*0012*/ 	.short	0x001c
        /*0014*/ 	.byte	0x00, 0xf0, 0x11, 0x00


	//----- nvinfo : EIATTR_KPARAM_INFO
	.align		4
.L_41:
        /*0018*/ 	.byte	0x04, 0x17
        /*001a*/ 	.short	(.L_43 - .L_42)
.L_42:
        /*001c*/ 	.word	0x00000000
        /*0020*/ 	.short	0x0003
        /*0022*/ 	.short	0x0018
        /*0024*/ 	.byte	0x00, 0xf0, 0x11, 0x00


	//----- nvinfo : EIATTR_KPARAM_INFO
	.align		4
.L_43:
        /*0028*/ 	.byte	0x04, 0x17
        /*002a*/ 	.short	(.L_45 - .L_44)
.L_44:
        /*002c*/ 	.word	0x00000000
        /*0030*/ 	.short	0x0002
        /*0032*/ 	.short	0x0010
        /*0034*/ 	.byte	0x00, 0xf5, 0x21, 0x00


	//----- nvinfo : EIATTR_KPARAM_INFO
	.align		4
.L_45:
        /*0038*/ 	.byte	0x04, 0x17
        /*003a*/ 	.short	(.L_47 - .L_46)
.L_46:
        /*003c*/ 	.word	0x00000000
        /*0040*/ 	.short	0x0001
        /*0042*/ 	.short	0x0008
        /*0044*/ 	.byte	0x00, 0xf5, 0x21, 0x00


	//----- nvinfo : EIATTR_KPARAM_INFO
	.align		4
.L_47:
        /*0048*/ 	.byte	0x04, 0x17
        /*004a*/ 	.short	(.L_49 - .L_48)
.L_48:
        /*004c*/ 	.word	0x00000000
        /*0050*/ 	.short	0x0000
        /*0052*/ 	.short	0x0000
        /*0054*/ 	.byte	0x00, 0xf5, 0x21, 0x00


	//----- nvinfo : EIATTR_SPARSE_MMA_MASK
	.align		4
.L_49:
        /*0058*/ 	.byte	0x03, 0x50
        /*005a*/ 	.short	0x0000


	//----- nvinfo : EIATTR_MAXREG_COUNT
	.align		4
        /*005c*/ 	.byte	0x03, 0x1b
        /*005e*/ 	.short	0x00ff


	//----- nvinfo : EIATTR_MERCURY_ISA_VERSION
	.align		4
        /*0060*/ 	.byte	0x03, 0x5f
        /*0062*/ 	.short	0x0101


	//----- nvinfo : EIATTR_VRC_CTA_INIT_COUNT
	.align		4
        /*0064*/ 	.byte	0x02, 0x4a
	.zero		1
	.zero		1


	//----- nvinfo : EIATTR_EXIT_INSTR_OFFSETS
	.align		4
        /*0068*/ 	.byte	0x04, 0x1c
        /*006a*/ 	.short	(.L_51 - .L_50)


	//   ....[0]....
.L_50:
        /*006c*/ 	.word	0x00000090


	//   ....[1]....
        /*0070*/ 	.word	0x000003c0


	//   ....[2]....
        /*0074*/ 	.word	0x000005f0


	//----- nvinfo : EIATTR_CRS_STACK_SIZE
	.align		4
.L_51:
        /*0078*/ 	.byte	0x04, 0x1e
        /*007a*/ 	.short	(.L_53 - .L_52)
.L_52:
        /*007c*/ 	.word	0x00000000


	//----- nvinfo : EIATTR_CBANK_PARAM_SIZE
	.align		4
.L_53:
        /*0080*/ 	.byte	0x03, 0x19
        /*0082*/ 	.short	0x0020


	//----- nvinfo : EIATTR_PARAM_CBANK
	.align		4
        /*0084*/ 	.byte	0x04, 0x0a
        /*0086*/ 	.short	(.L_55 - .L_54)
	.align		4
.L_54:
        /*0088*/ 	.word	index@(.nv.constant0._Z15optimizedVecAddPKfS0_Pfif)
        /*008c*/ 	.short	0x0380
        /*008e*/ 	.short	0x0020


	//----- nvinfo : EIATTR_SW_WAR
	.align		4
.L_55:
        /*0090*/ 	.byte	0x04, 0x36
        /*0092*/ 	.short	(.L_57 - .L_56)
.L_56:
        /*0094*/ 	.word	0x00000008
.L_57:


//--------------------- .nv.info._Z12simpleVecAddPKfS0_Pfif --------------------------
	.section	.nv.info._Z12simpleVecAddPKfS0_Pfif,"",@"SHT_CUDA_INFO"
	.sectionflags	@""
	.align	4


	//----- nvinfo : EIATTR_CUDA_API_VERSION
	.align		4
        /*0000*/ 	.byte	0x04, 0x37
        /*0002*/ 	.short	(.L_59 - .L_58)
.L_58:
        /*0004*/ 	.word	0x00000082


	//----- nvinfo : EIATTR_KPARAM_INFO
	.align		4
.L_59:
        /*0008*/ 	.byte	0x04, 0x17
        /*000a*/ 	.short	(.L_61 - .L_60)
.L_60:
        /*000c*/ 	.word	0x00000000
        /*0010*/ 	.short	0x0004
        /*0012*/ 	.short	0x001c
        /*0014*/ 	.byte	0x00, 0xf0, 0x11, 0x00


	//----- nvinfo : EIATTR_KPARAM_INFO
	.align		4
.L_61:
        /*0018*/ 	.byte	0x04, 0x17
        /*001a*/ 	.short	(.L_63 - .L_62)
.L_62:
        /*001c*/ 	.word	0x00000000
        /*0020*/ 	.short	0x0003
        /*0022*/ 	.short	0x0018
        /*0024*/ 	.byte	0x00, 0xf0, 0x11, 0x00


	//----- nvinfo : EIATTR_KPARAM_INFO
	.align		4
.L_63:
        /*0028*/ 	.byte	0x04, 0x17
        /*002a*/ 	.short	(.L_65 - .L_64)
.L_64:
        /*002c*/ 	.word	0x00000000
        /*0030*/ 	.short	0x0002
        /*0032*/ 	.short	0x0010
        /*0034*/ 	.byte	0x00, 0xf5, 0x21, 0x00


	//----- nvinfo : EIATTR_KPARAM_INFO
	.align		4
.L_65:
        /*0038*/ 	.byte	0x04, 0x17
        /*003a*/ 	.short	(.L_67 - .L_66)
.L_66:
        /*003c*/ 	.word	0x00000000
        /*0040*/ 	.short	0x0001
        /*0042*/ 	.short	0x0008
        /*0044*/ 	.byte	0x00, 0xf5, 0x21, 0x00


	//----- nvinfo : EIATTR_KPARAM_INFO
	.align		4
.L_67:
        /*0048*/ 	.byte	0x04, 0x17
        /*004a*/ 	.short	(.L_69 - .L_68)
.L_68:
        /*004c*/ 	.word	0x00000000
        /*0050*/ 	.short	0x0000
        /*0052*/ 	.short	0x0000
        /*0054*/ 	.byte	0x00, 0xf5, 0x21, 0x00


	//----- nvinfo : EIATTR_SPARSE_MMA_MASK
	.align		4
.L_69:
        /*0058*/ 	.byte	0x03, 0x50
        /*005a*/ 	.short	0x0000


	//----- nvinfo : EIATTR_MAXREG_COUNT
	.align		4
        /*005c*/ 	.byte	0x03, 0x1b
        /*005e*/ 	.short	0x00ff


	//----- nvinfo : EIATTR_MERCURY_ISA_VERSION
	.align		4
        /*0060*/ 	.byte	0x03, 0x5f
        /*0062*/ 	.short	0x0101


	//----- nvinfo : EIATTR_VRC_CTA_INIT_COUNT
	.align		4
        /*0064*/ 	.byte	0x02, 0x4a
	.zero		1
	.zero		1


	//----- nvinfo : EIATTR_EXIT_INSTR_OFFSETS
	.align		4
        /*0068*/ 	.byte	0x04, 0x1c
        /*006a*/ 	.short	(.L_71 - .L_70)


	//   ....[0]....
.L_70:
        /*006c*/ 	.word	0x00000070


	//   ....[1]....
        /*0070*/ 	.word	0x00000140


	//----- nvinfo : EIATTR_CBANK_PARAM_SIZE
	.align		4
.L_71:
        /*0074*/ 	.byte	0x03, 0x19
        /*0076*/ 	.short	0x0020


	//----- nvinfo : EIATTR_PARAM_CBANK
	.align		4
        /*0078*/ 	.byte	0x04, 0x0a
        /*007a*/ 	.short	(.L_73 - .L_72)
	.align		4
.L_72:
        /*007c*/ 	.word	index@(.nv.constant0._Z12simpleVecAddPKfS0_Pfif)
        /*0080*/ 	.short	0x0380
        /*0082*/ 	.short	0x0020


	//----- nvinfo : EIATTR_SW_WAR
	.align		4
.L_73:
        /*0084*/ 	.byte	0x04, 0x36
        /*0086*/ 	.short	(.L_75 - .L_74)
.L_74:
        /*0088*/ 	.word	0x00000008
.L_75:


//--------------------- .nv.callgraph             --------------------------
	.section	.nv.callgraph,"",@"SHT_CUDA_CALLGRAPH"
	.align	4
	.sectionentsize	8
	.align		4
        /*0000*/ 	.word	0x00000000
	.align		4
        /*0004*/ 	.word	0xffffffff
	.align		4
        /*0008*/ 	.word	0x00000000
	.align		4
        /*000c*/ 	.word	0xfffffffe
	.align		4
        /*0010*/ 	.word	0x00000000
	.align		4
        /*0014*/ 	.word	0xfffffffd
	.align		4
        /*0018*/ 	.word	0x00000000
	.align		4
        /*001c*/ 	.word	0xfffffffc


//--------------------- .text._Z18optimizedVecAdd_luPKfS0_Pfif --------------------------
	.section	.text._Z18optimizedVecAdd_luPKfS0_Pfif,"ax",@progbits
	.align	128
        .global         _Z18optimizedVecAdd_luPKfS0_Pfif
        .type           _Z18optimizedVecAdd_luPKfS0_Pfif,@function
        .size           _Z18optimizedVecAdd_luPKfS0_Pfif,(.L_x_11 - _Z18optimizedVecAdd_luPKfS0_Pfif)
        .other          _Z18optimizedVecAdd_luPKfS0_Pfif,@"STO_CUDA_ENTRY STV_DEFAULT"
_Z18optimizedVecAdd_luPKfS0_Pfif:
.text._Z18optimizedVecAdd_luPKfS0_Pfif:
[----:B------:R-:W-:Y:S01]  /*0000*/  LDC R1, c[0x0][0x37c] ;  /* 0x0000df00ff017b82 */ /* 0x000fe20000000800 */
[----:B------:R-:W0:Y:S01]  /*0010*/  S2R R0, SR_CTAID.X ;  /* 0x0000000000007919 */ /* 0x000e220000002500 */
[----:B------:R-:W1:Y:S06]  /*0020*/  LDCU UR4, c[0x0][0x360] ;  /* 0x00006c00ff0477ac */ /* 0x000e6c0008000800 */
[----:B------:R-:W1:Y:S01]  /*0030*/  LDC R13, c[0x0][0x370] ;  /* 0x0000dc00ff0d7b82 */ /* 0x000e620000000800 */
[----:B------:R-:W0:Y:S01]  /*0040*/  S2R R3, SR_TID.X ;  /* 0x0000000000037919 */ /* 0x000e220000002100 */
[----:B------:R-:W2:Y:S01]  /*0050*/  LDCU UR6, c[0x0][0x398] ;  /* 0x00007300ff0677ac */ /* 0x000ea20008000800 */
[----:B-1----:R-:W-:-:S02]  /*0060*/  IMAD R13, R13, UR4, RZ ;  /* 0x000000040d0d7c24 */ /* 0x002fc4000f8e02ff */
[----:B0-----:R-:W-:-:S05]  /*0070*/  IMAD R0, R0, UR4, R3 ;  /* 0x0000000400007c24 */ /* 0x001fca000f8e0203 */
[----:B--2---:R-:W-:-:S13]  /*0080*/  ISETP.GE.AND P0, PT, R0, UR6, PT ;  /* 0x0000000600007c0c */ /* 0x004fda000bf06270 */
[----:B------:R-:W-:Y:S05]  /*0090*/  @P0 EXIT ;  /* 0x000000000000094d */ /* 0x000fea0003800000 */
[----:B------:R-:W0:Y:S01]  /*00a0*/  I2F.U32.RP R7, R13 ;  /* 0x0000000d00077306 */ /* 0x000e220000209000 */
[C---:B------:R-:W-:Y:S01]  /*00b0*/  IADD3 R4, PT, PT, R13.reuse, R0, RZ ;  /* 0x000000000d047210 */ /* 0x040fe20007ffe0ff */
[----:B------:R-:W1:Y:S01]  /*00c0*/  LDCU UR8, c[0x0][0x39c] ;  /* 0x00007380ff0877ac */ /* 0x000e620008000800 */
[----:B------:R-:W-:Y:S01]  /*00d0*/  IADD3 R9, PT, PT, RZ, -R13, RZ ;  /* 0x8000000dff097210 */ /* 0x000fe20007ffe0ff */
[----:B------:R-:W-:Y:S01]  /*00e0*/  BSSY.RECONVERGENT B0, `(.L_x_0) ;  /* 0x0000037000007945 */ /* 0x000fe20003800200 */
[C---:B------:R-:W-:Y:S01]  /*00f0*/  ISETP.GE.AND P0, PT, R4.reuse, UR6, PT ;  /* 0x0000000604007c0c */ /* 0x040fe2000bf06270 */
[----:B------:R-:W2:Y:S01]  /*0100*/  LDCU.64 UR4, c[0x0][0x358] ;  /* 0x00006b00ff0477ac */ /* 0x000ea20008000a00 */
[----:B------:R-:W-:Y:S02]  /*0110*/  VIMNMX R5, PT, PT, R4, UR6, !PT ;  /* 0x0000000604057c48 */ /* 0x000fe4000ffe0100 */
[----:B------:R-:W-:Y:S01]  /*0120*/  SEL R6, RZ, 0x1, P0 ;  /* 0x00000001ff067807 */ /* 0x000fe20000000000 */
[----:B------:R-:W3:Y:S01]  /*0130*/  LDCU UR7, c[0x0][0x39c] ;  /* 0x00007380ff0777ac */ /* 0x000ee20008000800 */
[----:B------:R-:W-:-:S02]  /*0140*/  ISETP.NE.U32.AND P2, PT, R13, RZ, PT ;  /* 0x000000ff0d00720c */ /* 0x000fc40003f45070 */
[----:B------:R-:W-:Y:S01]  /*0150*/  IADD3 R4, PT, PT, R5, -R4, -R6 ;  /* 0x8000000405047210 */ /* 0x000fe20007ffe806 */
[----:B0-----:R-:W0:Y:S02]  /*0160*/  MUFU.RCP R7, R7 ;  /* 0x0000000700077308 */ /* 0x001e240000001000 */
[----:B0-----:R-:W-:-:S06]  /*0170*/  IADD3 R2, PT, PT, R7, 0xffffffe, RZ ;  /* 0x0ffffffe07027810 */ /* 0x001fcc0007ffe0ff */
[----:B------:R0:W4:Y:S02]  /*0180*/  F2I.FTZ.U32.TRUNC.NTZ R3, R2 ;  /* 0x0000000200037305 */ /* 0x000124000021f000 */
[----:B0-----:R-:W-:Y:S02]  /*0190*/  HFMA2 R2, -RZ, RZ, 0, 0 ;  /* 0x00000000ff027431 */ /* 0x001fe400000001ff */
[----:B----4-:R-:W-:-:S04]  /*01a0*/  IMAD R9, R9, R3, RZ ;  /* 0x0000000309097224 */ /* 0x010fc800078e02ff */
[----:B------:R-:W-:-:S06]  /*01b0*/  IMAD.HI.U32 R3, R3, R9, R2 ;  /* 0x0000000903037227 */ /* 0x000fcc00078e0002 */
[----:B------:R-:W-:-:S05]  /*01c0*/  IMAD.HI.U32 R3, R3, R4, RZ ;  /* 0x0000000403037227 */ /* 0x000fca00078e00ff */
[----:B------:R-:W-:-:S05]  /*01d0*/  IADD3 R2, PT, PT, -R3, RZ, RZ ;  /* 0x000000ff03027210 */ /* 0x000fca0007ffe1ff */
[----:B------:R-:W-:-:S05]  /*01e0*/  IMAD R4, R13, R2, R4 ;  /* 0x000000020d047224 */ /* 0x000fca00078e0204 */
[----:B------:R-:W-:-:S13]  /*01f0*/  ISETP.GE.U32.AND P0, PT, R4, R13, PT ;  /* 0x0000000d0400720c */ /* 0x000fda0003f06070 */
[----:B------:R-:W-:Y:S02]  /*0200*/  @P0 IADD3 R4, PT, PT, -R13, R4, RZ ;  /* 0x000000040d040210 */ /* 0x000fe40007ffe1ff */
[----:B------:R-:W-:Y:S02]  /*0210*/  @P0 IADD3 R3, PT, PT, R3, 0x1, RZ ;  /* 0x0000000103030810 */ /* 0x000fe40007ffe0ff */
[----:B------:R-:W-:-:S13]  /*0220*/  ISETP.GE.U32.AND P1, PT, R4, R13, PT ;  /* 0x0000000d0400720c */ /* 0x000fda0003f26070 */
[----:B------:R-:W-:Y:S01]  /*0230*/  @P1 VIADD R3, R3, 0x1 ;  /* 0x0000000103031836 */ /* 0x000fe20000000000 */
[----:B------:R-:W-:-:S04]  /*0240*/  @!P2 LOP3.LUT R3, RZ, R13, RZ, 0x33, !PT ;  /* 0x0000000dff03a212 */ /* 0x000fc800078e33ff */
[----:B------:R-:W-:-:S04]  /*0250*/  IADD3 R3, PT, PT, R6, R3, RZ ;  /* 0x0000000306037210 */ /* 0x000fc80007ffe0ff */
[C---:B------:R-:W-:Y:S02]  /*0260*/  LOP3.LUT R2, R3.reuse, 0x3, RZ, 0xc0, !PT ;  /* 0x0000000303027812 */ /* 0x040fe400078ec0ff */
[----:B------:R-:W-:Y:S02]  /*0270*/  ISETP.GE.U32.AND P0, PT, R3, 0x3, PT ;  /* 0x000000030300780c */ /* 0x000fe40003f06070 */
[----:B------:R-:W-:-:S13]  /*0280*/  ISETP.NE.AND P1, PT, R2, 0x3, PT ;  /* 0x000000030200780c */ /* 0x000fda0003f25270 */
[----:B-123--:R-:W-:Y:S05]  /*0290*/  @!P1 BRA `(.L_x_1) ;  /* 0x00000000006c9947 */ /* 0x00efea0003800000 */
[----:B------:R-:W0:Y:S01]  /*02a0*/  LDC.64 R4, c[0x0][0x390] ;  /* 0x0000e400ff047b82 */ /* 0x000e220000000a00 */
[----:B------:R-:W-:-:S07]  /*02b0*/  IADD3 R3, PT, PT, R3, 0x1, RZ ;  /* 0x0000000103037810 */ /* 0x000fce0007ffe0ff */
[----:B------:R-:W1:Y:S08]  /*02c0*/  LDC.64 R8, c[0x0][0x380] ;  /* 0x0000e000ff087b82 */ /* 0x000e700000000a00 */
[----:B------:R-:W2:Y:S01]  /*02d0*/  LDC.64 R6, c[0x0][0x388] ;  /* 0x0000e200ff067b82 */ /* 0x000ea20000000a00 */
[----:B0-----:R-:W-:Y:S02]  /*02e0*/  IADD3 R2, P1, PT, R4, 0x4, RZ ;  /* 0x0000000404027810 */ /* 0x001fe40007f3e0ff */
[----:B-1----:R-:W-:-:S02]  /*02f0*/  IADD3 R4, P3, PT, R8, 0x4, RZ ;  /* 0x0000000408047810 */ /* 0x002fc40007f7e0ff */
[----:B------:R-:W-:Y:S02]  /*0300*/  LOP3.LUT R8, R3, 0x3, RZ, 0xc0, !PT ;  /* 0x0000000303087812 */ /* 0x000fe400078ec0ff */
[----:B------:R-:W-:Y:S02]  /*0310*/  IADD3.X R3, PT, PT, RZ, R5, RZ, P1, !PT ;  /* 0x00000005ff037210 */ /* 0x000fe40000ffe4ff */
[----:B------:R-:W-:Y:S02]  /*0320*/  IADD3.X R5, PT, PT, RZ, R9, RZ, P3, !PT ;  /* 0x00000009ff057210 */ /* 0x000fe40001ffe4ff */
[----:B--2---:R-:W-:Y:S02]  /*0330*/  IADD3 R6, P2, PT, R6, 0x4, RZ ;  /* 0x0000000406067810 */ /* 0x004fe40007f5e0ff */
[----:B------:R-:W-:-:S03]  /*0340*/  IADD3 R12, PT, PT, -R8, RZ, RZ ;  /* 0x000000ff080c7210 */ /* 0x000fc60007ffe1ff */
[----:B------:R-:W-:-:S08]  /*0350*/  IMAD.X R7, RZ, RZ, R7, P2 ;  /* 0x000000ffff077224 */ /* 0x000fd000010e0607 */
.L_x_2:
[----:B------:R-:W-:-:S04]  /*0360*/  IMAD.WIDE R14, R0, 0x4, R4 ;  /* 0x00000004000e7825 */ /* 0x000fc800078e0204 */
[----:B------:R-:W-:Y:S01]  /*0370*/  IMAD.WIDE R10, R0, 0x4, R6 ;  /* 0x00000004000a7825 */ /* 0x000fe200078e0206 */
[----:B0-----:R-:W2:Y:S04]  /*0380*/  LDG.E.CONSTANT R8, desc[UR4][R14.64+-0x4] ;  /* 0xfffffc040e087981 */ /* 0x001ea8000c1e9900 */
[----:B------:R-:W2:Y:S04]  /*0390*/  LDG.E.CONSTANT R9, desc[UR4][R10.64+-0x4] ;  /* 0xfffffc040a097981 */ /* 0x000ea8000c1e9900 */
[----:B------:R-:W3:Y:S04]  /*03a0*/  LDG.E.CONSTANT R16, desc[UR4][R14.64] ;  /* 0x000000040e107981 */ /* 0x000ee8000c1e9900 */
[----:B------:R-:W3:Y:S01]  /*03b0*/  LDG.E.CONSTANT R19, desc[UR4][R10.64] ;  /* 0x000000040a137981 */ /* 0x000ee2000c1e9900 */
[----:B------:R-:W-:-:S04]  /*03c0*/  IADD3 R12, PT, PT, R12, 0x1, RZ ;  /* 0x000000010c0c7810 */ /* 0x000fc80007ffe0ff */
[----:B------:R-:W-:Y:S01]  /*03d0*/  ISETP.NE.AND P1, PT, R12, RZ, PT ;  /* 0x000000ff0c00720c */ /* 0x000fe20003f25270 */
[----:B--2---:R-:W-:Y:S01]  /*03e0*/  FFMA R17, R8, UR7, R9 ;  /* 0x0000000708117c23 */ /* 0x004fe20008000009 */
[----:B------:R-:W-:Y:S01]  /*03f0*/  IMAD.WIDE R8, R0, 0x4, R2 ;  /* 0x0000000400087825 */ /* 0x000fe200078e0202 */
[----:B------:R-:W-:-:S04]  /*0400*/  IADD3 R0, PT, PT, R13, R0, RZ ;  /* 0x000000000d007210 */ /* 0x000fc80007ffe0ff */
[----:B------:R0:W-:Y:S01]  /*0410*/  STG.E desc[UR4][R8.64+-0x4], R17 ;  /* 0xfffffc1108007986 */ /* 0x0001e2000c101904 */
[----:B---3--:R-:W-:-:S05]  /*0420*/  FFMA R19, R16, UR7, R19 ;  /* 0x0000000710137c23 */ /* 0x008fca0008000013 */
[----:B------:R0:W-:Y:S01]  /*0430*/  STG.E desc[UR4][R8.64], R19 ;  /* 0x0000001308007986 */ /* 0x0001e2000c101904 */
[----:B------:R-:W-:Y:S05]  /*0440*/  @P1 BRA `(.L_x_2) ;  /* 0xfffffffc00c41947 */ /* 0x000fea000383ffff */
.L_x_1:
[----:B------:R-:W-:Y:S05]  /*0450*/  BSYNC.RECONVERGENT B0 ;  /* 0x0000000000007941 */ /* 0x000fea0003800200 */
.L_x_0:
[----:B------:R-:W-:Y:S05]  /*0460*/  @!P0 EXIT ;  /* 0x000000000000894d */ /* 0x000fea0003800000 */
.L_x_3:
[----:B-1----:R-:W1:Y:S08]  /*0470*/  LDC.64 R10, c[0x0][0x388] ;  /* 0x0000e200ff0a7b82 */ /* 0x002e700000000a00 */
[----:B0-----:R-:W0:Y:S01]  /*0480*/  LDC.64 R8, c[0x0][0x380] ;  /* 0x0000e000ff087b82 */ /* 0x001e220000000a00 */
[----:B-1----:R-:W-:-:S05]  /*0490*/  IMAD.WIDE R10, R0, 0x4, R10 ;  /* 0x00000004000a7825 */ /* 0x002fca00078e020a */
[----:B------:R-:W2:Y:S01]  /*04a0*/  LDG.E.CONSTANT R21, desc[UR4][R10.64] ;  /* 0x000000040a157981 */ /* 0x000ea2000c1e9900 */
[----:B0-----:R-:W-:-:S03]  /*04b0*/  IMAD.WIDE R8, R0, 0x4, R8 ;  /* 0x0000000400087825 */ /* 0x001fc600078e0208 */
[----:B------:R0:W3:Y:S01]  /*04c0*/  LDG.E.CONSTANT R20, desc[UR4][R10.64+0x4] ;  /* 0x000004040a147981 */ /* 0x0000e2000c1e9900 */
[----:B------:R-:W-:-:S03]  /*04d0*/  IMAD.WIDE R2, R13, 0x4, R10 ;  /* 0x000000040d027825 */ /* 0x000fc600078e020a */
[----:B------:R-:W2:Y:S01]  /*04e0*/  LDG.E.CONSTANT R18, desc[UR4][R8.64] ;  /* 0x0000000408127981 */ /* 0x000ea2000c1e9900 */
[----:B------:R-:W-:-:S03]  /*04f0*/  IMAD.WIDE R26, R13, 0x4, R8 ;  /* 0x000000040d1a7825 */ /* 0x000fc600078e0208 */
[----:B------:R1:W3:Y:S01]  /*0500*/  LDG.E.CONSTANT R19, desc[UR4][R8.64+0x4] ;  /* 0x0000040408137981 */ /* 0x0002e2000c1e9900 */
[----:B0-----:R-:W0:Y:S01]  /*0510*/  LDC.64 R10, c[0x0][0x390] ;  /* 0x0000e400ff0a7b82 */ /* 0x001e220000000a00 */
[C---:B------:R-:W-:Y:S02]  /*0520*/  IMAD.WIDE R4, R13.reuse, 0x4, R2 ;  /* 0x000000040d047825 */ /* 0x040fe400078e0202 */
[----:B------:R-:W4:Y:S02]  /*0530*/  LDG.E.CONSTANT R17, desc[UR4][R26.64] ;  /* 0x000000041a117981 */ /* 0x000f24000c1e9900 */
[C---:B------:R-:W-:Y:S02]  /*0540*/  IMAD.WIDE R28, R13.reuse, 0x4, R26 ;  /* 0x000000040d1c7825 */ /* 0x040fe400078e021a */
[----:B------:R-:W5:Y:S02]  /*0550*/  LDG.E.CONSTANT R16, desc[UR4][R26.64+0x4] ;  /* 0x000004041a107981 */ /* 0x000f64000c1e9900 */
[----:B-1----:R-:W-:-:S02]  /*0560*/  IMAD.WIDE R8, R13, 0x4, R4 ;  /* 0x000000040d087825 */ /* 0x002fc400078e0204 */
[----:B------:R-:W4:Y:S02]  /*0570*/  LDG.E.CONSTANT R12, desc[UR4][R2.64] ;  /* 0x00000004020c7981 */ /* 0x000f24000c1e9900 */
[----:B------:R-:W-:Y:S02]  /*0580*/  IMAD.WIDE R6, R13, 0x4, R28 ;  /* 0x000000040d067825 */ /* 0x000fe400078e021c */
[----:B------:R1:W5:Y:S04]  /*0590*/  LDG.E.CONSTANT R23, desc[UR4][R2.64+0x4] ;  /* 0x0000040402177981 */ /* 0x000368000c1e9900 */
[----:B------:R-:W5:Y:S04]  /*05a0*/  LDG.E.CONSTANT R15, desc[UR4][R28.64] ;  /* 0x000000041c0f7981 */ /* 0x000f68000c1e9900 */
[----:B------:R-:W5:Y:S04]  /*05b0*/  LDG.E.CONSTANT R14, desc[UR4][R28.64+0x4] ;  /* 0x000004041c0e7981 */ /* 0x000f68000c1e9900 */
[----:B------:R-:W5:Y:S04]  /*05c0*/  LDG.E.CONSTANT R22, desc[UR4][R4.64] ;  /* 0x0000000404167981 */ /* 0x000f68000c1e9900 */
[----:B------:R1:W5:Y:S04]  /*05d0*/  LDG.E.CONSTANT R25, desc[UR4][R4.64+0x4] ;  /* 0x0000040404197981 */ /* 0x000368000c1e9900 */
[----:B------:R-:W5:Y:S04]  /*05e0*/  LDG.E.CONSTANT R24, desc[UR4][R8.64] ;  /* 0x0000000408187981 */ /* 0x000f68000c1e9900 */
[----:B------:R-:W5:Y:S04]  /*05f0*/  LDG.E.CONSTANT R27, desc[UR4][R6.64] ;  /* 0x00000004061b7981 */ /* 0x000f68000c1e9900 */
[----:B------:R1:W5:Y:S04]  /*0600*/  LDG.E.CONSTANT R26, desc[UR4][R6.64+0x4] ;  /* 0x00000404061a7981 */ /* 0x000368000c1e9900 */
[----:B------:R-:W5:Y:S01]  /*0610*/  LDG.E.CONSTANT R9, desc[UR4][R8.64+0x4] ;  /* 0x0000040408097981 */ /* 0x000f62000c1e9900 */
[----:B0-----:R-:W-:-:S04]  /*0620*/  IMAD.WIDE R10, R0, 0x4, R10 ;  /* 0x00000004000a7825 */ /* 0x001fc800078e020a */
[----:B-1----:R-:W-:-:S04]  /*0630*/  IMAD.WIDE R2, R13, 0x4, R10 ;  /* 0x000000040d027825 */ /* 0x002fc800078e020a */
[----:B------:R-:W-:-:S04]  /*0640*/  IMAD.WIDE R4, R13, 0x4, R2 ;  /* 0x000000040d047825 */ /* 0x000fc800078e0202 */
[C---:B------:R-:W-:Y:S01]  /*0650*/  IMAD.WIDE R6, R13.reuse, 0x4, R4 ;  /* 0x000000040d067825 */ /* 0x040fe200078e0204 */
[----:B------:R-:W-:-:S04]  /*0660*/  LEA R0, R13, R0, 0x2 ;  /* 0x000000000d007211 */ /* 0x000fc800078e10ff */
[----:B------:R-:W-:Y:S01]  /*0670*/  ISETP.GE.AND P0, PT, R0, UR6, PT ;  /* 0x0000000600007c0c */ /* 0x000fe2000bf06270 */
[----:B--2---:R-:W-:Y:S01]  /*0680*/  FFMA R21, R18, UR8, R21 ;  /* 0x0000000812157c23 */ /* 0x004fe20008000015 */
[----:B---3--:R-:W-:-:S04]  /*0690*/  FFMA R19, R19, UR8, R20 ;  /* 0x0000000813137c23 */ /* 0x008fc80008000014 */
[----:B------:R1:W-:Y:S04]  /*06a0*/  STG.E desc[UR4][R10.64], R21 ;  /* 0x000000150a007986 */ /* 0x0003e8000c101904 */
[----:B------:R1:W-:Y:S01]  /*06b0*/  STG.E desc[UR4][R10.64+0x4], R19 ;  /* 0x000004130a007986 */ /* 0x0003e2000c101904 */
[----:B----4-:R-:W-:Y:S01]  /*06c0*/  FFMA R17, R17, UR8, R12 ;  /* 0x0000000811117c23 */ /* 0x010fe2000800000c */
[----:B-----5:R-:W-:-:S04]  /*06d0*/  FFMA R23, R16, UR8, R23 ;  /* 0x0000000810177c23 */ /* 0x020fc80008000017 */
[----:B------:R1:W-:Y:S04]  /*06e0*/  STG.E desc[UR4][R2.64], R17 ;  /* 0x0000001102007986 */ /* 0x0003e8000c101904 */
[----:B------:R1:W-:Y:S01]  /*06f0*/  STG.E desc[UR4][R2.64+0x4], R23 ;  /* 0x0000041702007986 */ /* 0x0003e2000c101904 */
[----:B------:R-:W-:Y:S01]  /*0700*/  FFMA R15, R15, UR8, R22 ;  /* 0x000000080f0f7c23 */ /* 0x000fe20008000016 */
[----:B------:R-:W-:-:S04]  /*0710*/  FFMA R25, R14, UR8, R25 ;  /* 0x000000080e197c23 */ /* 0x000fc80008000019 */
[----:B------:R1:W-:Y:S01]  /*0720*/  STG.E desc[UR4][R4.64], R15 ;  /* 0x0000000f04007986 */ /* 0x0003e2000c101904 */
[----:B------:R-:W-:-:S03]  /*0730*/  FFMA R27, R27, UR8, R24 ;  /* 0x000000081b1b7c23 */ /* 0x000fc60008000018 */
[----:B------:R1:W-:Y:S01]  /*0740*/  STG.E desc[UR4][R4.64+0x4], R25 ;  /* 0x0000041904007986 */ /* 0x0003e2000c101904 */
[----:B------:R-:W-:-:S03]  /*0750*/  FFMA R9, R26, UR8, R9 ;  /* 0x000000081a097c23 */ /* 0x000fc60008000009 */
[----:B------:R1:W-:Y:S04]  /*0760*/  STG.E desc[UR4][R6.64], R27 ;  /* 0x0000001b06007986 */ /* 0x0003e8000c101904 */
[----:B------:R1:W-:Y:S01]  /*0770*/  STG.E desc[UR4][R6.64+0x4], R9 ;  /* 0x0000040906007986 */ /* 0x0003e2000c101904 */
[----:B------:R-:W-:Y:S05]  /*0780*/  @!P0 BRA `(.L_x_3) ;  /* 0xfffffffc00388947 */ /* 0x000fea000383ffff */
[----:B------:R-:W-:Y:S05]  /*0790*/  EXIT ;  /* 0x000000000000794d */ /* 0x000fea0003800000 */
.L_x_4:
[----:B------:R-:W-:-:S00]  /*07a0*/  BRA `(.L_x_4) ;  /* 0xfffffffc00fc7947 */ /* 0x000fc0000383ffff */
[----:B------:R-:W-:-:S00]  /*07b0*/  NOP ;  /* 0x0000000000007918 */ /* 0x000fc00000000000 */
        /* <DEDUP_REMOVED lines=12> */
.L_x_11:


//--------------------- .text._Z15optimizedVecAddPKfS0_Pfif --------------------------
	.section	.text._Z15optimizedVecAddPKfS0_Pfif,"ax",@progbits
	.align	128
        .global         _Z15optimizedVecAddPKfS0_Pfif
        .type           _Z15optimizedVecAddPKfS0_Pfif,@function
        .size           _Z15optimizedVecAddPKfS0_Pfif,(.L_x_12 - _Z15optimizedVecAddPKfS0_Pfif)
        .other          _Z15optimizedVecAddPKfS0_Pfif,@"STO_CUDA_ENTRY STV_DEFAULT"
_Z15optimizedVecAddPKfS0_Pfif:
.text._Z15optimizedVecAddPKfS0_Pfif:
[----:B------:R-:W-:Y:S01]  /*0000*/  LDC R1, c[0x0][0x37c] ;  /* 0x0000df00ff017b82 */ /* 0x000fe20000000800 */
[----:B------:R-:W0:Y:S01]  /*0010*/  S2R R3, SR_CTAID.X ;  /* 0x0000000000037919 */ /* 0x000e220000002500 */
[----:B------:R-:W0:Y:S06]  /*0020*/  LDCU UR4, c[0x0][0x360] ;  /* 0x00006c00ff0477ac */ /* 0x000e2c0008000800 */
[----:B------:R-:W1:Y:S01]  /*0030*/  LDC R2, c[0x0][0x370] ;  /* 0x0000dc00ff027b82 */ /* 0x000e620000000800 */
[----:B------:R-:W0:Y:S01]  /*0040*/  S2R R0, SR_TID.X ;  /* 0x0000000000007919 */ /* 0x000e220000002100 */
[----:B------:R-:W2:Y:S01]  /*0050*/  LDCU UR6, c[0x0][0x398] ;  /* 0x00007300ff0677ac */ /* 0x000ea20008000800 */
[----:B0-----:R-:W-:-:S02]  /*0060*/  IMAD R3, R3, UR4, R0 ;  /* 0x0000000403037c24 */ /* 0x001fc4000f8e0200 */
[----:B-1----:R-:W-:-:S03]  /*0070*/  IMAD R0, R2, UR4, RZ ;  /* 0x0000000402007c24 */ /* 0x002fc6000f8e02ff */
[----:B--2---:R-:W-:-:S13]  /*0080*/  ISETP.GE.AND P0, PT, R3, UR6, PT ;  /* 0x0000000603007c0c */ /* 0x004fda000bf06270 */
[----:B------:R-:W-:Y:S05]  /*0090*/  @P0 EXIT ;  /* 0x000000000000094d */ /* 0x000fea0003800000 */
[----:B------:R-:W0:Y:S01]  /*00a0*/  I2F.U32.RP R8, R0 ;  /* 0x0000000000087306 */ /* 0x000e220000209000 */
[----:B------:R-:W-:Y:S01]  /*00b0*/  IADD3 R2, PT, PT, R0, R3, RZ ;  /* 0x0000000300027210 */ /* 0x000fe20007ffe0ff */
        /* <DEDUP_REMOVED lines=23> */
[----:B------:R-:W-:Y:S02]  /*0230*/  @P1 IADD3 R5, PT, PT, R5, 0x1, RZ ;  /* 0x0000000105051810 */ /* 0x000fe40007ffe0ff */
[----:B------:R-:W-:-:S04]  /*0240*/  @!P2 LOP3.LUT R5, RZ, R0, RZ, 0x33, !PT ;  /* 0x00000000ff05a212 */ /* 0x000fc800078e33ff */
[----:B------:R-:W-:-:S04]  /*0250*/  IADD3 R2, PT, PT, R6, R5, RZ ;  /* 0x0000000506027210 */ /* 0x000fc80007ffe0ff */
[C---:B------:R-:W-:Y:S02]  /*0260*/  LOP3.LUT R4, R2.reuse, 0x3, RZ, 0xc0, !PT ;  /* 0x0000000302047812 */ /* 0x040fe400078ec0ff */
[----:B------:R-:W-:Y:S02]  /*0270*/  ISETP.GE.U32.AND P1, PT, R2, 0x3, PT ;  /* 0x000000030200780c */ /* 0x000fe40003f26070 */
[----:B------:R-:W-:-:S13]  /*0280*/  ISETP.NE.AND P0, PT, R4, 0x3, PT ;  /* 0x000000030400780c */ /* 0x000fda0003f05270 */
[----:B-123--:R-:W-:Y:S05]  /*0290*/  @!P0 BRA `(.L_x_6) ;  /* 0x0000000000448947 */ /* 0x00efea0003800000 */
[----:B------:R-:W0:Y:S01]  /*02a0*/  LDC.64 R4, c[0x0][0x390] ;  /* 0x0000e400ff047b82 */ /* 0x000e220000000a00 */
[----:B------:R-:W-:-:S04]  /*02b0*/  IADD3 R2, PT, PT, R2, 0x1, RZ ;  /* 0x0000000102027810 */ /* 0x000fc80007ffe0ff */
[----:B------:R-:W-:-:S03]  /*02c0*/  LOP3.LUT R2, R2, 0x3, RZ, 0xc0, !PT ;  /* 0x0000000302027812 */ /* 0x000fc600078ec0ff */
[----:B------:R-:W1:Y:S01]  /*02d0*/  LDC.64 R6, c[0x0][0x380] ;  /* 0x0000e000ff067b82 */ /* 0x000e620000000a00 */
[----:B------:R-:W-:-:S07]  /*02e0*/  IADD3 R2, PT, PT, -R2, RZ, RZ ;  /* 0x000000ff02027210 */ /* 0x000fce0007ffe1ff */
[----:B------:R-:W2:Y:S02]  /*02f0*/  LDC.64 R8, c[0x0][0x388] ;  /* 0x0000e200ff087b82 */ /* 0x000ea40000000a00 */
.L_x_7:
[----:B--2---:R-:W-:-:S04]  /*0300*/  IMAD.WIDE R12, R3, 0x4, R8 ;  /* 0x00000004030c7825 */ /* 0x004fc800078e0208 */
[C---:B-1----:R-:W-:Y:S02]  /*0310*/  IMAD.WIDE R14, R3.reuse, 0x4, R6 ;  /* 0x00000004030e7825 */ /* 0x042fe400078e0206 */
[----:B------:R-:W2:Y:S04]  /*0320*/  LDG.E.CONSTANT R13, desc[UR4][R12.64] ;  /* 0x000000040c0d7981 */ /* 0x000ea8000c1e9900 */
[----:B------:R-:W2:Y:S01]  /*0330*/  LDG.E.CONSTANT R14, desc[UR4][R14.64] ;  /* 0x000000040e0e7981 */ /* 0x000ea2000c1e9900 */
[----:B0--3--:R-:W-:Y:S01]  /*0340*/  IMAD.WIDE R10, R3, 0x4, R4 ;  /* 0x00000004030a7825 */ /* 0x009fe200078e0204 */
[----:B------:R-:W-:Y:S02]  /*0350*/  IADD3 R2, PT, PT, R2, 0x1, RZ ;  /* 0x0000000102027810 */ /* 0x000fe40007ffe0ff */
[----:B------:R-:W-:-:S02]  /*0360*/  IADD3 R3, PT, PT, R0, R3, RZ ;  /* 0x0000000300037210 */ /* 0x000fc40007ffe0ff */
[----:B------:R-:W-:Y:S01]  /*0370*/  ISETP.NE.AND P0, PT, R2, RZ, PT ;  /* 0x000000ff0200720c */ /* 0x000fe20003f05270 */
[----:B--2---:R-:W-:-:S05]  /*0380*/  FFMA R17, R14, UR7, R13 ;  /* 0x000000070e117c23 */ /* 0x004fca000800000d */
[----:B------:R3:W-:Y:S07]  /*0390*/  STG.E desc[UR4][R10.64], R17 ;  /* 0x000000110a007986 */ /* 0x0007ee000c101904 */
[----:B------:R-:W-:Y:S05]  /*03a0*/  @P0 BRA `(.L_x_7) ;  /* 0xfffffffc00d40947 */ /* 0x000fea000383ffff */
.L_x_6:
[----:B------:R-:W-:Y:S05]  /*03b0*/  BSYNC.RECONVERGENT B0 ;  /* 0x0000000000007941 */ /* 0x000fea0003800200 */
.L_x_5:
[----:B------:R-:W-:Y:S05]  /*03c0*/  @!P1 EXIT ;  /* 0x000000000000994d */ /* 0x000fea0003800000 */
.L_x_8:
[----:B0-----:R-:W0:Y:S08]  /*03d0*/  LDC.64 R4, c[0x0][0x380] ;  /* 0x0000e000ff047b82 */ /* 0x001e300000000a00 */
[----:B------:R-:W1:Y:S01]  /*03e0*/  LDC.64 R6, c[0x0][0x388] ;  /* 0x0000e200ff067b82 */ /* 0x000e620000000a00 */
[----:B0-----:R-:W-:-:S05]  /*03f0*/  IMAD.WIDE R8, R3, 0x4, R4 ;  /* 0x0000000403087825 */ /* 0x001fca00078e0204 */
[----:B------:R0:W2:Y:S01]  /*0400*/  LDG.E.CONSTANT R2, desc[UR4][R8.64] ;  /* 0x0000000408027981 */ /* 0x0000a2000c1e9900 */
[----:B---3--:R-:W-:-:S04]  /*0410*/  IMAD.WIDE R10, R0, 0x4, R8 ;  /* 0x00000004000a7825 */ /* 0x008fc800078e0208 */
[----:B-1----:R-:W-:Y:S01]  /*0420*/  IMAD.WIDE R22, R3, 0x4, R6 ;  /* 0x0000000403167825 */ /* 0x002fe200078e0206 */
[----:B------:R1:W3:Y:S01]  /*0430*/  LDG.E.CONSTANT R12, desc[UR4][R10.64] ;  /* 0x000000040a0c7981 */ /* 0x0002e2000c1e9900 */
[----:B------:R-:W4:Y:S02]  /*0440*/  LDC.64 R6, c[0x0][0x390] ;  /* 0x0000e400ff067b82 */ /* 0x000f240000000a00 */
[----:B------:R-:W-:-:S04]  /*0450*/  IMAD.WIDE R16, R0, 0x4, R10 ;  /* 0x0000000400107825 */ /* 0x000fc800078e020a */
[C---:B------:R-:W-:Y:S01]  /*0460*/  IMAD.WIDE R14, R0.reuse, 0x4, R22 ;  /* 0x00000004000e7825 */ /* 0x040fe200078e0216 */
[----:B------:R3:W5:Y:S03]  /*0470*/  LDG.E.CONSTANT R13, desc[UR4][R16.64] ;  /* 0x00000004100d7981 */ /* 0x000766000c1e9900 */
[C---:B------:R-:W-:Y:S01]  /*0480*/  IMAD.WIDE R18, R0.reuse, 0x4, R16 ;  /* 0x0000000400127825 */ /* 0x040fe200078e0210 */
[----:B------:R-:W2:Y:S03]  /*0490*/  LDG.E.CONSTANT R23, desc[UR4][R22.64] ;  /* 0x0000000416177981 */ /* 0x000ea6000c1e9900 */
[C---:B------:R-:W-:Y:S02]  /*04a0*/  IMAD.WIDE R4, R0.reuse, 0x4, R14 ;  /* 0x0000000400047825 */ /* 0x040fe400078e020e */
[----:B------:R-:W3:Y:S02]  /*04b0*/  LDG.E.CONSTANT R15, desc[UR4][R14.64] ;  /* 0x000000040e0f7981 */ /* 0x000ee4000c1e9900 */
[----:B------:R-:W-:-:S02]  /*04c0*/  IMAD.WIDE R20, R0, 0x4, R4 ;  /* 0x0000000400147825 */ /* 0x000fc400078e0204 */
[----:B------:R5:W5:Y:S04]  /*04d0*/  LDG.E.CONSTANT R18, desc[UR4][R18.64] ;  /* 0x0000000412127981 */ /* 0x000b68000c1e9900 */
[----:B------:R-:W5:Y:S04]  /*04e0*/  LDG.E.CONSTANT R4, desc[UR4][R4.64] ;  /* 0x0000000404047981 */ /* 0x000f68000c1e9900 */
[----:B------:R-:W5:Y:S01]  /*04f0*/  LDG.E.CONSTANT R21, desc[UR4][R20.64] ;  /* 0x0000000414157981 */ /* 0x000f62000c1e9900 */
[----:B----4-:R-:W-:-:S04]  /*0500*/  IMAD.WIDE R6, R3, 0x4, R6 ;  /* 0x0000000403067825 */ /* 0x010fc800078e0206 */
[----:B0-----:R-:W-:-:S04]  /*0510*/  IMAD.WIDE R8, R0, 0x4, R6 ;  /* 0x0000000400087825 */ /* 0x001fc800078e0206 */
[C---:B-1----:R-:W-:Y:S01]  /*0520*/  IMAD.WIDE R10, R0.reuse, 0x4, R8 ;  /* 0x00000004000a7825 */ /* 0x042fe200078e0208 */
[----:B------:R-:W-:-:S04]  /*0530*/  LEA R3, R0, R3, 0x2 ;  /* 0x0000000300037211 */ /* 0x000fc800078e10ff */
[----:B------:R-:W-:Y:S01]  /*0540*/  ISETP.GE.AND P0, PT, R3, UR6, PT ;  /* 0x0000000603007c0c */ /* 0x000fe2000bf06270 */
[----:B--2---:R-:W-:Y:S01]  /*0550*/  FFMA R25, R2, UR8, R23 ;  /* 0x0000000802197c23 */ /* 0x004fe20008000017 */
[----:B---3--:R-:W-:-:S04]  /*0560*/  FFMA R17, R12, UR8, R15 ;  /* 0x000000080c117c23 */ /* 0x008fc8000800000f */
[----:B------:R0:W-:Y:S04]  /*0570*/  STG.E desc[UR4][R6.64], R25 ;  /* 0x0000001906007986 */ /* 0x0001e8000c101904 */
[----:B------:R0:W-:Y:S01]  /*0580*/  STG.E desc[UR4][R8.64], R17 ;  /* 0x0000001108007986 */ /* 0x0001e2000c101904 */
[----:B-----5:R-:W-:Y:S01]  /*0590*/  FFMA R19, R13, UR8, R4 ;  /* 0x000000080d137c23 */ /* 0x020fe20008000004 */
[----:B------:R-:W-:-:S04]  /*05a0*/  IMAD.WIDE R12, R0, 0x4, R10 ;  /* 0x00000004000c7825 */ /* 0x000fc800078e020a */
[----:B------:R-:W-:Y:S01]  /*05b0*/  FFMA R23, R18, UR8, R21 ;  /* 0x0000000812177c23 */ /* 0x000fe20008000015 */
[----:B------:R0:W-:Y:S04]  /*05c0*/  STG.E desc[UR4][R10.64], R19 ;  /* 0x000000130a007986 */ /* 0x0001e8000c101904 */
[----:B------:R0:W-:Y:S01]  /*05d0*/  STG.E desc[UR4][R12.64], R23 ;  /* 0x000000170c007986 */ /* 0x0001e2000c101904 */
[----:B------:R-:W-:Y:S05]  /*05e0*/  @!P0 BRA `(.L_x_8) ;  /* 0xfffffffc00788947 */ /* 0x000fea000383ffff */
[----:B------:R-:W-:Y:S05]  /*05f0*/  EXIT ;  /* 0x000000000000794d */ /* 0x000fea0003800000 */
.L_x_9:
        /* <DEDUP_REMOVED lines=16> */
.L_x_12:


//--------------------- .text._Z12simpleVecAddPKfS0_Pfif --------------------------
	.section	.text._Z12simpleVecAddPKfS0_Pfif,"ax",@progbits
	.align	128
        .global         _Z12simpleVecAddPKfS0_Pfif
        .type           _Z12simpleVecAddPKfS0_Pfif,@function
        .size           _Z12simpleVecAddPKfS0_Pfif,(.L_x_13 - _Z12simpleVecAddPKfS0_Pfif)
        .other          _Z12simpleVecAddPKfS0_Pfif,@"STO_CUDA_ENTRY STV_DEFAULT"
_Z12simpleVecAddPKfS0_Pfif:
.text._Z12simpleVecAddPKfS0_Pfif:
[----:B------:R-:W-:Y:S01]  /*0000*/  LDC R1, c[0x0][0x37c] ;  /* 0x0000df00ff017b82 */ /* 0x000fe20000000800 */
[----:B------:R-:W0:Y:S01]  /*0010*/  S2R R9, SR_CTAID.X ;  /* 0x0000000000097919 */ /* 0x000e220000002500 */
[----:B------:R-:W0:Y:S01]  /*0020*/  LDCU UR4, c[0x0][0x360] ;  /* 0x00006c00ff0477ac */ /* 0x000e220008000800 */
[----:B------:R-:W0:Y:S01]  /*0030*/  S2R R0, SR_TID.X ;  /* 0x0000000000007919 */ /* 0x000e220000002100 */
[----:B------:R-:W1:Y:S01]  /*0040*/  LDCU UR5, c[0x0][0x398] ;  /* 0x00007300ff0577ac */ /* 0x000e620008000800 */
[----:B0-----:R-:W-:-:S05]  /*0050*/  IMAD R9, R9, UR4, R0 ;  /* 0x0000000409097c24 */ /* 0x001fca000f8e0200 */
[----:B-1----:R-:W-:-:S13]  /*0060*/  ISETP.GE.AND P0, PT, R9, UR5, PT ;  /* 0x0000000509007c0c */ /* 0x002fda000bf06270 */
[----:B------:R-:W-:Y:S05]  /*0070*/  @P0 EXIT ;  /* 0x000000000000094d */ /* 0x000fea0003800000 */
[----:B------:R-:W0:Y:S01]  /*0080*/  LDC.64 R2, c[0x0][0x380] ;  /* 0x0000e000ff027b82 */ /* 0x000e220000000a00 */
[----:B------:R-:W1:Y:S01]  /*0090*/  LDCU.64 UR4, c[0x0][0x358] ;  /* 0x00006b00ff0477ac */ /* 0x000e620008000a00 */
[----:B------:R-:W2:Y:S06]  /*00a0*/  LDCU UR6, c[0x0][0x39c] ;  /* 0x00007380ff0677ac */ /* 0x000eac0008000800 */
[----:B------:R-:W3:Y:S08]  /*00b0*/  LDC.64 R4, c[0x0][0x388] ;  /* 0x0000e200ff047b82 */ /* 0x000ef00000000a00 */
[----:B------:R-:W4:Y:S01]  /*00c0*/  LDC.64 R6, c[0x0][0x390] ;  /* 0x0000e400ff067b82 */ /* 0x000f220000000a00 */
[----:B0-----:R-:W-:-:S06]  /*00d0*/  IMAD.WIDE R2, R9, 0x4, R2 ;  /* 0x0000000409027825 */ /* 0x001fcc00078e0202 */
[----:B-1----:R-:W2:Y:S01]  /*00e0*/  LDG.E.CONSTANT R2, desc[UR4][R2.64] ;  /* 0x0000000402027981 */ /* 0x002ea2000c1e9900 */
[----:B---3--:R-:W-:-:S06]  /*00f0*/  IMAD.WIDE R4, R9, 0x4, R4 ;  /* 0x0000000409047825 */ /* 0x008fcc00078e0204 */
[----:B------:R-:W2:Y:S01]  /*0100*/  LDG.E.CONSTANT R5, desc[UR4][R4.64] ;  /* 0x0000000404057981 */ /* 0x000ea2000c1e9900 */
[----:B----4-:R-:W-:-:S04]  /*0110*/  IMAD.WIDE R6, R9, 0x4, R6 ;  /* 0x0000000409067825 */ /* 0x010fc800078e0206 */
[----:B--2---:R-:W-:-:S05]  /*0120*/  FFMA R9, R2, UR6, R5 ;  /* 0x0000000602097c23 */ /* 0x004fca0008000005 */
[----:B------:R-:W-:Y:S01]  /*0130*/  STG.E desc[UR4][R6.64], R9 ;  /* 0x0000000906007986 */ /* 0x000fe2000c101904 */
[----:B------:R-:W-:Y:S05]  /*0140*/  EXIT ;  /* 0x000000000000794d */ /* 0x000fea0003800000 */
.L_x_10:
        /* <DEDUP_REMOVED lines=11> */
.L_x_13:


//--------------------- .nv.shared.reserved.0     --------------------------
	.section	.nv.shared.reserved.0,"aw",@nobits
	.weak		__nv_reservedSMEM_offset_0_alias
	.size		__nv_reservedSMEM_offset_0_alias, 0, 64
	.other		__nv_reservedSMEM_offset_0_alias,@"STO_CUDA_RESERVED_SHARED STV_DEFAULT"
__nv_reservedSMEM_offset_0_alias:
	.zero		0
	.zero		64


//--------------------- .nv.constant0._Z18optimizedVecAdd_luPKfS0_Pfif --------------------------
	.section	.nv.constant0._Z18optimizedVecAdd_luPKfS0_Pfif,"a",@progbits
	.sectionflags	@""
	.align	4
.nv.constant0._Z18optimizedVecAdd_luPKfS0_Pfif:
	.zero		928


//--------------------- .nv.constant0._Z15optimizedVecAddPKfS0_Pfif --------------------------
	.section	.nv.constant0._Z15optimizedVecAddPKfS0_Pfif,"a",@progbits
	.sectionflags	@""
	.align	4
.nv.constant0._Z15optimizedVecAddPKfS0_Pfif:
	.zero		928


//--------------------- .nv.constant0._Z12simpleVecAddPKfS0_Pfif --------------------------
	.section	.nv.constant0._Z12simpleVecAddPKfS0_Pfif,"a",@progbits
	.sectionflags	@""
	.align	4
.nv.constant0._Z12simpleVecAddPKfS0_Pfif:
	.zero		928


//--------------------- SYMBOLS --------------------------

	.type		.nv.reservedSmem.offset0,@object
	.size		.nv.reservedSmem.offset0,0x4
